	.headerflags	@"EF_CUDA_TEXMODE_UNIFIED EF_CUDA_64BIT_ADDRESS EF_CUDA_SM75 EF_CUDA_VIRTUAL_SM(EF_CUDA_SM75)"
	.elftype	@"ET_EXEC"


//--------------------- .nv.info                  --------------------------
	.section	.nv.info,"",@"SHT_CUDA_INFO"
	.align	4


	//----- nvinfo : EIATTR_REGCOUNT
	.align		4
        /*0000*/ 	.byte	0x04, 0x2f
        /*0002*/ 	.short	(.L_1 - .L_0)
	.align		4
.L_0:
        /*0004*/ 	.word	index@(triton_poi_fused_mul_silu_1)
        /*0008*/ 	.word	0x0000001d


	//----- nvinfo : EIATTR_FRAME_SIZE
	.align		4
.L_1:
        /*000c*/ 	.byte	0x04, 0x11
        /*000e*/ 	.short	(.L_3 - .L_2)
	.align		4
.L_2:
        /*0010*/ 	.word	index@(triton_poi_fused_mul_silu_1)
        /*0014*/ 	.word	0x00000000


	//----- nvinfo : EIATTR_MIN_STACK_SIZE
	.align		4
.L_3:
        /*0018*/ 	.byte	0x04, 0x12
        /*001a*/ 	.short	(.L_5 - .L_4)
	.align		4
.L_4:
        /*001c*/ 	.word	index@(triton_poi_fused_mul_silu_1)
        /*0020*/ 	.word	0x00000000
.L_5:


//--------------------- .nv.info.triton_poi_fused_mul_silu_1 --------------------------
	.section	.nv.info.triton_poi_fused_mul_silu_1,"",@"SHT_CUDA_INFO"
	.sectionflags	@""
	.align	4


	//----- nvinfo : EIATTR_SW_WAR
	.align		4
        /*0000*/ 	.byte	0x04, 0x36
        /*0002*/ 	.short	(.L_7 - .L_6)
.L_6:
        /*0004*/ 	.word	0x00000001


	//----- nvinfo : EIATTR_CUDA_API_VERSION
	.align		4
.L_7:
        /*0008*/ 	.byte	0x04, 0x37
        /*000a*/ 	.short	(.L_9 - .L_8)
.L_8:
        /*000c*/ 	.word	0x00000080


	//----- nvinfo : EIATTR_PARAM_CBANK
	.align		4
.L_9:
        /*0010*/ 	.byte	0x04, 0x0a
        /*0012*/ 	.short	(.L_11 - .L_10)
	.align		4
.L_10:
        /*0014*/ 	.word	index@(.nv.constant0.triton_poi_fused_mul_silu_1)
        /*0018*/ 	.short	0x0160
        /*001a*/ 	.short	0x0020


	//----- nvinfo : EIATTR_CBANK_PARAM_SIZE
	.align		4
.L_11:
        /*001c*/ 	.byte	0x03, 0x19
        /*001e*/ 	.short	0x0020


	//----- nvinfo : EIATTR_KPARAM_INFO
	.align		4
        /*0020*/ 	.byte	0x04, 0x17
        /*0022*/ 	.short	(.L_13 - .L_12)
.L_12:
        /*0024*/ 	.word	0x00000000
        /*0028*/ 	.short	0x0003
        /*002a*/ 	.short	0x0018
        /*002c*/ 	.byte	0x00, 0xf4, 0x21, 0x00


	//----- nvinfo : EIATTR_KPARAM_INFO
	.align		4
.L_13:
        /*0030*/ 	.byte	0x04, 0x17
        /*0032*/ 	.short	(.L_15 - .L_14)
.L_14:
        /*0034*/ 	.word	0x00000000
        /*0038*/ 	.short	0x0002
        /*003a*/ 	.short	0x0010
        /*003c*/ 	.byte	0x00, 0xf0, 0x11, 0x00


	//----- nvinfo : EIATTR_KPARAM_INFO
	.align		4
.L_15:
        /*0040*/ 	.byte	0x04, 0x17
        /*0042*/ 	.short	(.L_17 - .L_16)
.L_16:
        /*0044*/ 	.word	0x00000000
        /*0048*/ 	.short	0x0001
        /*004a*/ 	.short	0x0008
        /*004c*/ 	.byte	0x00, 0xf4, 0x21, 0x00


	//----- nvinfo : EIATTR_KPARAM_INFO
	.align		4
.L_17:
        /*0050*/ 	.byte	0x04, 0x17
        /*0052*/ 	.short	(.L_19 - .L_18)
.L_18:
        /*0054*/ 	.word	0x00000000
        /*0058*/ 	.short	0x0000
        /*005a*/ 	.short	0x0000
        /*005c*/ 	.byte	0x00, 0xf4, 0x21, 0x00


	//----- nvinfo : EIATTR_MAXREG_COUNT
	.align		4
.L_19:
        /*0060*/ 	.byte	0x03, 0x1b
        /*0062*/ 	.short	0x00ff


	//----- nvinfo : EIATTR_EXIT_INSTR_OFFSETS
	.align		4
        /*0064*/ 	.byte	0x04, 0x1c
        /*0066*/ 	.short	(.L_21 - .L_20)


	//   ....[0]....
.L_20:
        /*0068*/ 	.word	0x00000a30


	//   ....[1]....
        /*006c*/ 	.word	0x00000a50


	//----- nvinfo : EIATTR_REQNTID
	.align		4
.L_21:
        /*0070*/ 	.byte	0x04, 0x10
        /*0072*/ 	.short	(.L_23 - .L_22)
.L_22:
        /*0074*/ 	.word	0x00000080
        /*0078*/ 	.word	0x00000001
        /*007c*/ 	.word	0x00000001
.L_23:


//--------------------- .nv.callgraph             --------------------------
	.section	.nv.callgraph,"",@"SHT_CUDA_CALLGRAPH"
	.align	4
	.sectionentsize	8
	.align		4
        /*0000*/ 	.word	0x00000000
	.align		4
        /*0004*/ 	.word	0xffffffff
	.align		4
        /*0008*/ 	.word	0x00000000
	.align		4
        /*000c*/ 	.word	0xfffffffe
	.align		4
        /*0010*/ 	.word	0x00000000
	.align		4
        /*0014*/ 	.word	0xfffffffd
	.align		4
        /*0018*/ 	.word	0x00000000
	.align		4
        /*001c*/ 	.word	0xfffffffc


//--------------------- .nv.rel.action            --------------------------
	.section	.nv.rel.action,"",@"SHT_CUDA_RELOCINFO"
	.align	8
	.sectionentsize	8
        /*0000*/ 	.byte	0x73, 0x00, 0x00, 0x00, 0x00, 0x00, 0x00, 0x00, 0x00, 0x00, 0x00, 0x11, 0x25, 0x00, 0x05, 0x36


//--------------------- .nv.constant0.triton_poi_fused_mul_silu_1 --------------------------
	.section	.nv.constant0.triton_poi_fused_mul_silu_1,"a",@progbits
	.sectionflags	@""
	.align	4
.nv.constant0.triton_poi_fused_mul_silu_1:
	.zero		384


//--------------------- .text.triton_poi_fused_mul_silu_1 --------------------------
	.section	.text.triton_poi_fused_mul_silu_1,"ax",@progbits
	.sectioninfo	@"SHI_REGISTERS=29"
	.align	128
        .global         triton_poi_fused_mul_silu_1
        .type           triton_poi_fused_mul_silu_1,@function
        .size           triton_poi_fused_mul_silu_1,(.L_x_1 - triton_poi_fused_mul_silu_1)
        .other          triton_poi_fused_mul_silu_1,@"STO_CUDA_ENTRY STV_DEFAULT"
triton_poi_fused_mul_silu_1:
.text.triton_poi_fused_mul_silu_1:
[----:B------:R-:W-:Y:S02]  /*0000*/  MOV R1, c[0x0][0x28] ;  /* 0x00000a0000017a02 */ /* 0x000fe40000000f00 */
[----:B------:R-:W0:Y:S01]  /*0010*/  S2R R0, SR_TID.X ;  /* 0x0000000000007919 */ /* 0x000e220000002100 */
[----:B------:R-:W-:-:S03]  /*0020*/  CS2R R6, SRZ ;  /* 0x0000000000067805 */ /* 0x000fc6000001ff00 */
[----:B------:R-:W1:Y:S01]  /*0030*/  S2R R3, SR_CTAID.X ;  /* 0x0000000000037919 */ /* 0x000e620000002500 */
[----:B0-----:R-:W-:-:S04]  /*0040*/  SHF.L.U32 R0, R0, 0x3, RZ ;  /* 0x0000000300007819 */ /* 0x001fc800000006ff */
[----:B------:R-:W-:-:S04]  /*0050*/  LOP3.LUT R0, R0, 0x3f8, RZ, 0xc0, !PT ;  /* 0x000003f800007812 */ /* 0x000fc800078ec0ff */
[----:B-1----:R-:W-:-:S04]  /*0060*/  LEA R0, R3, R0, 0xa ;  /* 0x0000000003007211 */ /* 0x002fc800078e50ff */
[C---:B------:R-:W-:Y:S01]  /*0070*/  ISETP.GE.AND P0, PT, R0.reuse, c[0x0][0x170], PT ;  /* 0x00005c0000007a0c */ /* 0x040fe20003f06270 */
[----:B------:R-:W-:-:S05]  /*0080*/  IMAD.HI R2, R0, 0x2aaaaaab, RZ ;  /* 0x2aaaaaab00027827 */ /* 0x000fca00078e02ff */
[----:B------:R-:W-:-:S04]  /*0090*/  SHF.R.U32.HI R3, RZ, 0x1f, R2 ;  /* 0x0000001fff037819 */ /* 0x000fc80000011602 */
[----:B------:R-:W-:Y:S02]  /*00a0*/  LEA.HI R5, R2, R3, RZ, 0x18 ;  /* 0x0000000302057211 */ /* 0x000fe400078fc0ff */
[----:B------:R-:W-:-:S03]  /*00b0*/  MOV R3, 0x2 ;  /* 0x0000000200037802 */ /* 0x000fc60000000f00 */
[----:B------:R-:W-:Y:S02]  /*00c0*/  IMAD R2, R5, 0x600, R0 ;  /* 0x0000060005027824 */ /* 0x000fe400078e0200 */
[----:B------:R-:W-:Y:S02]  /*00d0*/  CS2R R4, SRZ ;  /* 0x0000000000047805 */ /* 0x000fe4000001ff00 */
[----:B------:R-:W-:-:S08]  /*00e0*/  IMAD.WIDE R12, R2, R3, c[0x0][0x160] ;  /* 0x00005800020c7625 */ /* 0x000fd000078e0203 */
[----:B------:R-:W2:Y:S01]  /*00f0*/  @!P0 LDG.E.128.SYS R4, [R12] ;  /* 0x000000000c048381 */ /* 0x000ea200001eed00 */
[----:B------:R-:W-:Y:S01]  /*0100*/  IADD3 R16, R2, 0x600, RZ ;  /* 0x0000060002107810 */ /* 0x000fe20007ffe0ff */
[----:B------:R-:W-:Y:S01]  /*0110*/  CS2R R8, SRZ ;  /* 0x0000000000087805 */ /* 0x000fe2000001ff00 */
[----:B------:R-:W-:-:S03]  /*0120*/  CS2R R10, SRZ ;  /* 0x00000000000a7805 */ /* 0x000fc6000001ff00 */
[----:B------:R-:W-:-:S08]  /*0130*/  IMAD.WIDE R16, R16, R3, c[0x0][0x160] ;  /* 0x0000580010107625 */ /* 0x000fd000078e0203 */
[----:B------:R0:W3:Y:S01]  /*0140*/  @!P0 LDG.E.128.SYS R8, [R16] ;  /* 0x0000000010088381 */ /* 0x0000e200001eed00 */
[C---:B--2---:R-:W-:Y:S02]  /*0150*/  HADD2.F32 R14, R4.reuse.H0_H0, -RZ.H0_H0 ;  /* 0xa00000ff040e7230 */ /* 0x044fe40000004800 */
[----:B------:R-:W-:Y:S02]  /*0160*/  HADD2.F32 R18, R4.H1_H1, -RZ.H0_H0 ;  /* 0xa00000ff04127230 */ /* 0x000fe40000004c00 */
[C---:B------:R-:W-:Y:S02]  /*0170*/  HADD2.F32 R12, R5.reuse.H0_H0, -RZ.H0_H0 ;  /* 0xa00000ff050c7230 */ /* 0x040fe40000004800 */
[----:B------:R-:W-:Y:S02]  /*0180*/  HADD2.F32 R13, R5.H1_H1, -RZ.H0_H0 ;  /* 0xa00000ff050d7230 */ /* 0x000fe40000004c00 */
[----:B------:R-:W-:-:S04]  /*0190*/  FADD R2, RZ, -R14 ;  /* 0x8000000eff027221 */ /* 0x000fc80000000000 */
[----:B------:R-:W-:Y:S02]  /*01a0*/  FMUL R15, R2, 1.4426950216293334961 ;  /* 0x3fb8aa3b020f7820 */ /* 0x000fe40000400000 */
[----:B------:R-:W-:Y:S02]  /*01b0*/  FADD R2, RZ, -R18 ;  /* 0x80000012ff027221 */ /* 0x000fe40000000000 */
[----:B------:R-:W-:Y:S01]  /*01c0*/  FADD R4, RZ, -R13 ;  /* 0x8000000dff047221 */ /* 0x000fe20000000000 */
[----:B------:R-:W-:Y:S01]  /*01d0*/  FSETP.GEU.AND P2, PT, R15, -126, PT ;  /* 0xc2fc00000f00780b */ /* 0x000fe20003f4e000 */
[----:B------:R-:W-:Y:S02]  /*01e0*/  FMUL R19, R2, 1.4426950216293334961 ;  /* 0x3fb8aa3b02137820 */ /* 0x000fe40000400000 */
[----:B------:R-:W-:Y:S02]  /*01f0*/  FADD R2, RZ, -R12 ;  /* 0x8000000cff027221 */ /* 0x000fe40000000000 */
[----:B0-----:R-:W-:Y:S01]  /*0200*/  FMUL R17, R4, 1.4426950216293334961 ;  /* 0x3fb8aa3b04117820 */ /* 0x001fe20000400000 */
[----:B------:R-:W-:Y:S01]  /*0210*/  FSETP.GEU.AND P3, PT, R19, -126, PT ;  /* 0xc2fc00001300780b */ /* 0x000fe20003f6e000 */
[----:B------:R-:W-:Y:S01]  /*0220*/  FMUL R16, R2, 1.4426950216293334961 ;  /* 0x3fb8aa3b02107820 */ /* 0x000fe20000400000 */
[----:B------:R-:W-:-:S02]  /*0230*/  HADD2.F32 R4, R7.H1_H1, -RZ.H0_H0 ;  /* 0xa00000ff07047230 */ /* 0x000fc40000004c00 */
[C---:B------:R-:W-:Y:S01]  /*0240*/  HADD2.F32 R2, R6.reuse.H0_H0, -RZ.H0_H0 ;  /* 0xa00000ff06027230 */ /* 0x040fe20000004800 */
[----:B------:R-:W-:Y:S01]  /*0250*/  FSETP.GEU.AND P4, PT, R17, -126, PT ;  /* 0xc2fc00001100780b */ /* 0x000fe20003f8e000 */
[----:B------:R-:W-:Y:S01]  /*0260*/  @!P2 FMUL R15, R15, 0.5 ;  /* 0x3f0000000f0fa820 */ /* 0x000fe20000400000 */
[----:B------:R-:W-:Y:S01]  /*0270*/  FSETP.GEU.AND P1, PT, R16, -126, PT ;  /* 0xc2fc00001000780b */ /* 0x000fe20003f2e000 */
[----:B------:R-:W-:Y:S02]  /*0280*/  HADD2.F32 R6, R6.H1_H1, -RZ.H0_H0 ;  /* 0xa00000ff06067230 */ /* 0x000fe40000004c00 */
[----:B------:R-:W-:Y:S01]  /*0290*/  HADD2.F32 R7, R7.H0_H0, -RZ.H0_H0 ;  /* 0xa00000ff07077230 */ /* 0x000fe20000004800 */
[----:B------:R-:W-:Y:S01]  /*02a0*/  FADD R22, RZ, -R4 ;  /* 0x80000004ff167221 */ /* 0x000fe20000000000 */
[----:B------:R-:W0:Y:S01]  /*02b0*/  MUFU.EX2 R15, R15 ;  /* 0x0000000f000f7308 */ /* 0x000e220000000800 */
[----:B------:R-:W-:Y:S02]  /*02c0*/  @!P3 FMUL R19, R19, 0.5 ;  /* 0x3f0000001313b820 */ /* 0x000fe40000400000 */
[----:B------:R-:W-:-:S02]  /*02d0*/  FADD R5, RZ, -R2 ;  /* 0x80000002ff057221 */ /* 0x000fc40000000000 */
[----:B------:R-:W-:Y:S02]  /*02e0*/  FMUL R26, R22, 1.4426950216293334961 ;  /* 0x3fb8aa3b161a7820 */ /* 0x000fe40000400000 */
[----:B------:R-:W-:Y:S01]  /*02f0*/  FMUL R21, R5, 1.4426950216293334961 ;  /* 0x3fb8aa3b05157820 */ /* 0x000fe20000400000 */
[----:B------:R-:W1:Y:S01]  /*0300*/  MUFU.EX2 R19, R19 ;  /* 0x0000001300137308 */ /* 0x000e620000000800 */
[----:B------:R-:W-:Y:S02]  /*0310*/  @!P1 FMUL R16, R16, 0.5 ;  /* 0x3f00000010109820 */ /* 0x000fe40000400000 */
[----:B------:R-:W-:Y:S01]  /*0320*/  FADD R5, RZ, -R6 ;  /* 0x80000006ff057221 */ /* 0x000fe20000000000 */
[----:B------:R-:W-:Y:S01]  /*0330*/  FSETP.GEU.AND P6, PT, R21, -126, PT ;  /* 0xc2fc00001500780b */ /* 0x000fe20003fce000 */
[----:B------:R-:W-:Y:S02]  /*0340*/  FADD R20, RZ, -R7 ;  /* 0x80000007ff147221 */ /* 0x000fe40000000000 */
[----:B------:R-:W-:Y:S01]  /*0350*/  FMUL R23, R5, 1.4426950216293334961 ;  /* 0x3fb8aa3b05177820 */ /* 0x000fe20000400000 */
[----:B------:R-:W2:Y:S01]  /*0360*/  MUFU.EX2 R16, R16 ;  /* 0x0000001000107308 */ /* 0x000ea20000000800 */
[----:B0-----:R-:W-:Y:S01]  /*0370*/  @!P2 FMUL R15, R15, R15 ;  /* 0x0000000f0f0fa220 */ /* 0x001fe20000400000 */
[----:B------:R-:W-:Y:S01]  /*0380*/  MOV R5, 0x3e800000 ;  /* 0x3e80000000057802 */ /* 0x000fe20000000f00 */
[----:B------:R-:W-:Y:S01]  /*0390*/  FMUL R24, R20, 1.4426950216293334961 ;  /* 0x3fb8aa3b14187820 */ /* 0x000fe20000400000 */
[----:B------:R-:W-:Y:S01]  /*03a0*/  FSETP.GEU.AND P5, PT, R23, -126, PT ;  /* 0xc2fc00001700780b */ /* 0x000fe20003fae000 */
[----:B------:R-:W-:-:S02]  /*03b0*/  FADD R15, R15, 1 ;  /* 0x3f8000000f0f7421 */ /* 0x000fc40000000000 */
[----:B------:R-:W-:Y:S02]  /*03c0*/  @!P4 FMUL R17, R17, 0.5 ;  /* 0x3f0000001111c820 */ /* 0x000fe40000400000 */
[----:B-1----:R-:W-:Y:S01]  /*03d0*/  @!P3 FMUL R19, R19, R19 ;  /* 0x000000131313b220 */ /* 0x002fe20000400000 */
[----:B------:R-:W-:Y:S01]  /*03e0*/  FSETP.GT.AND P2, PT, R15, 8.50705917302346158658e+37, PT ;  /* 0x7e8000000f00780b */ /* 0x000fe20003f44000 */
[----:B------:R-:W-:Y:S01]  /*03f0*/  @!P6 FMUL R21, R21, 0.5 ;  /* 0x3f0000001515e820 */ /* 0x000fe20000400000 */
[----:B------:R-:W-:Y:S01]  /*0400*/  FSETP.GEU.AND P3, PT, R26, -126, PT ;  /* 0xc2fc00001a00780b */ /* 0x000fe20003f6e000 */
[----:B------:R-:W0:Y:S01]  /*0410*/  MUFU.EX2 R17, R17 ;  /* 0x0000001100117308 */ /* 0x000e220000000800 */
[----:B------:R-:W-:Y:S01]  /*0420*/  FSEL R20, R5, 1, P2 ;  /* 0x3f80000005147808 */ /* 0x000fe20001000000 */
[----:B------:R-:W-:Y:S02]  /*0430*/  FADD R19, R19, 1 ;  /* 0x3f80000013137421 */ /* 0x000fe40000000000 */
[----:B--2---:R-:W-:-:S02]  /*0440*/  @!P1 FMUL R16, R16, R16 ;  /* 0x0000001010109220 */ /* 0x004fc40000400000 */
[----:B------:R-:W-:Y:S01]  /*0450*/  @!P5 FMUL R23, R23, 0.5 ;  /* 0x3f0000001717d820 */ /* 0x000fe20000400000 */
[----:B------:R-:W-:Y:S01]  /*0460*/  FSETP.GT.AND P1, PT, R19, 8.50705917302346158658e+37, PT ;  /* 0x7e8000001300780b */ /* 0x000fe20003f24000 */
[----:B------:R1:W2:Y:S01]  /*0470*/  MUFU.EX2 R22, R21 ;  /* 0x0000001500167308 */ /* 0x0002a20000000800 */
[----:B------:R-:W-:Y:S01]  /*0480*/  @P2 FMUL R15, R15, 0.25 ;  /* 0x3e8000000f0f2820 */ /* 0x000fe20000400000 */
[----:B------:R-:W-:Y:S01]  /*0490*/  FSETP.GEU.AND P2, PT, R24, -126, PT ;  /* 0xc2fc00001800780b */ /* 0x000fe20003f4e000 */
[----:B------:R-:W-:Y:S02]  /*04a0*/  @!P3 FMUL R26, R26, 0.5 ;  /* 0x3f0000001a1ab820 */ /* 0x000fe40000400000 */
[----:B------:R-:W-:-:S03]  /*04b0*/  FADD R16, R16, 1 ;  /* 0x3f80000010107421 */ /* 0x000fc60000000000 */
[----:B------:R-:W4:Y:S01]  /*04c0*/  MUFU.EX2 R23, R23 ;  /* 0x0000001700177308 */ /* 0x000f220000000800 */
[----:B0-----:R-:W-:Y:S01]  /*04d0*/  @!P4 FMUL R17, R17, R17 ;  /* 0x000000111111c220 */ /* 0x001fe20000400000 */
[----:B------:R-:W-:Y:S01]  /*04e0*/  FSETP.GT.AND P4, PT, R16, 8.50705917302346158658e+37, PT ;  /* 0x7e8000001000780b */ /* 0x000fe20003f84000 */
[----:B------:R-:W-:Y:S02]  /*04f0*/  @P1 FMUL R19, R19, 0.25 ;  /* 0x3e80000013131820 */ /* 0x000fe40000400000 */
[----:B-1----:R-:W-:Y:S02]  /*0500*/  FADD R21, R17, 1 ;  /* 0x3f80000011157421 */ /* 0x002fe40000000000 */
[----:B------:R-:W-:Y:S01]  /*0510*/  @!P2 FMUL R24, R24, 0.5 ;  /* 0x3f0000001818a820 */ /* 0x000fe20000400000 */
[----:B------:R-:W0:Y:S01]  /*0520*/  MUFU.EX2 R26, R26 ;  /* 0x0000001a001a7308 */ /* 0x000e220000000800 */
[----:B--2---:R-:W-:Y:S01]  /*0530*/  @!P6 FMUL R22, R22, R22 ;  /* 0x000000161616e220 */ /* 0x004fe20000400000 */
[----:B------:R-:W-:-:S04]  /*0540*/  FSETP.GT.AND P6, PT, R21, 8.50705917302346158658e+37, PT ;  /* 0x7e8000001500780b */ /* 0x000fc80003fc4000 */
[----:B------:R-:W-:Y:S02]  /*0550*/  @P4 FMUL R16, R16, 0.25 ;  /* 0x3e80000010104820 */ /* 0x000fe40000400000 */
[----:B------:R1:W2:Y:S01]  /*0560*/  MUFU.EX2 R25, R24 ;  /* 0x0000001800197308 */ /* 0x0002a20000000800 */
[----:B----4-:R-:W-:-:S04]  /*0570*/  @!P5 FMUL R23, R23, R23 ;  /* 0x000000171717d220 */ /* 0x010fc80000400000 */
[----:B------:R-:W-:Y:S02]  /*0580*/  FADD R23, R23, 1 ;  /* 0x3f80000017177421 */ /* 0x000fe40000000000 */
[----:B------:R-:W-:Y:S01]  /*0590*/  @P6 FMUL R21, R21, 0.25 ;  /* 0x3e80000015156820 */ /* 0x000fe20000400000 */
[----:B------:R-:W-:Y:S01]  /*05a0*/  MUFU.RCP R19, R19 ;  /* 0x0000001300137308 */ /* 0x000fe20000001000 */
[----:B-1----:R-:W-:Y:S02]  /*05b0*/  FADD R24, R22, 1 ;  /* 0x3f80000016187421 */ /* 0x002fe40000000000 */
[----:B0-----:R-:W-:-:S03]  /*05c0*/  @!P3 FMUL R26, R26, R26 ;  /* 0x0000001a1a1ab220 */ /* 0x001fc60000400000 */
[----:B------:R-:W-:Y:S01]  /*05d0*/  FSETP.GT.AND P5, PT, R24, 8.50705917302346158658e+37, PT ;  /* 0x7e8000001800780b */ /* 0x000fe20003fa4000 */
[----:B------:R-:W-:Y:S01]  /*05e0*/  FADD R26, R26, 1 ;  /* 0x3f8000001a1a7421 */ /* 0x000fe20000000000 */
[----:B------:R0:W1:Y:S01]  /*05f0*/  MUFU.RCP R17, R15 ;  /* 0x0000000f00117308 */ /* 0x0000620000001000 */
[----:B--2---:R-:W-:Y:S01]  /*0600*/  @!P2 FMUL R25, R25, R25 ;  /* 0x000000191919a220 */ /* 0x004fe20000400000 */
[----:B------:R-:W-:-:S03]  /*0610*/  FSETP.GT.AND P2, PT, R23, 8.50705917302346158658e+37, PT ;  /* 0x7e8000001700780b */ /* 0x000fc60003f44000 */
[----:B0-----:R-:W-:-:S03]  /*0620*/  FADD R15, R25, 1 ;  /* 0x3f800000190f7421 */ /* 0x001fc60000000000 */
[----:B------:R0:W-:Y:S02]  /*0630*/  MUFU.RCP R22, R16 ;  /* 0x0000001000167308 */ /* 0x0001e40000001000 */
[----:B------:R-:W-:Y:S01]  /*0640*/  @P5 FMUL R24, R24, 0.25 ;  /* 0x3e80000018185820 */ /* 0x000fe20000400000 */
[----:B------:R-:W-:-:S03]  /*0650*/  FSETP.GT.AND P3, PT, R15, 8.50705917302346158658e+37, PT ;  /* 0x7e8000000f00780b */ /* 0x000fc60003f64000 */
[----:B------:R-:W-:Y:S02]  /*0660*/  @P2 FMUL R23, R23, 0.25 ;  /* 0x3e80000017172820 */ /* 0x000fe40000400000 */
[----:B-1----:R-:W-:Y:S01]  /*0670*/  FMUL R17, R17, R20 ;  /* 0x0000001411117220 */ /* 0x002fe20000400000 */
[----:B0-----:R-:W-:Y:S01]  /*0680*/  FSEL R16, R5, 1, P1 ;  /* 0x3f80000005107808 */ /* 0x001fe20000800000 */
[----:B------:R-:W0:Y:S01]  /*0690*/  MUFU.RCP R21, R21 ;  /* 0x0000001500157308 */ /* 0x000e220000001000 */
[----:B------:R-:W-:Y:S01]  /*06a0*/  FSETP.GT.AND P1, PT, R26, 8.50705917302346158658e+37, PT ;  /* 0x7e8000001a00780b */ /* 0x000fe20003f24000 */
[----:B------:R-:W-:Y:S02]  /*06b0*/  FMUL R17, R14, R17 ;  /* 0x000000110e117220 */ /* 0x000fe40000400000 */
[----:B------:R-:W-:Y:S01]  /*06c0*/  FMUL R19, R19, R16 ;  /* 0x0000001013137220 */ /* 0x000fe20000400000 */
[----:B---3--:R-:W-:Y:S02]  /*06d0*/  HADD2.F32 R14, R9.H1_H1, -RZ.H0_H0 ;  /* 0xa00000ff090e7230 */ /* 0x008fe40000004c00 */
[C---:B------:R-:W-:Y:S01]  /*06e0*/  HADD2.F32 R16, R8.reuse.H1_H1, -RZ.H0_H0 ;  /* 0xa00000ff08107230 */ /* 0x040fe20000004c00 */
[----:B------:R-:W-:Y:S01]  /*06f0*/  FMUL R19, R18, R19 ;  /* 0x0000001312137220 */ /* 0x000fe20000400000 */
[----:B------:R-:W1:Y:S01]  /*0700*/  MUFU.RCP R24, R24 ;  /* 0x0000001800187308 */ /* 0x000e620000001000 */
[----:B------:R-:W-:Y:S01]  /*0710*/  @P3 FMUL R15, R15, 0.25 ;  /* 0x3e8000000f0f3820 */ /* 0x000fe20000400000 */
[----:B------:R-:W-:Y:S01]  /*0720*/  HADD2.F32 R8, R8.H0_H0, -RZ.H0_H0 ;  /* 0xa00000ff08087230 */ /* 0x000fe20000004800 */
[----:B------:R-:W-:Y:S01]  /*0730*/  FSEL R18, R5, 1, P6 ;  /* 0x3f80000005127808 */ /* 0x000fe20003000000 */
[----:B------:R-:W-:-:S02]  /*0740*/  @P1 FMUL R26, R26, 0.25 ;  /* 0x3e8000001a1a1820 */ /* 0x000fc40000400000 */
[----:B------:R-:W-:Y:S01]  /*0750*/  FMUL R16, R16, R19 ;  /* 0x0000001310107220 */ /* 0x000fe20000400000 */
[----:B------:R-:W-:Y:S01]  /*0760*/  FSEL R19, R5, 1, P4 ;  /* 0x3f80000005137808 */ /* 0x000fe20002000000 */
[----:B------:R-:W2:Y:S01]  /*0770*/  MUFU.RCP R23, R23 ;  /* 0x0000001700177308 */ /* 0x000ea20000001000 */
[----:B0-----:R-:W-:Y:S01]  /*0780*/  FMUL R18, R21, R18 ;  /* 0x0000001215127220 */ /* 0x001fe20000400000 */
[----:B------:R-:W-:Y:S01]  /*0790*/  FSEL R21, R5, 1, P1 ;  /* 0x3f80000005157808 */ /* 0x000fe20000800000 */
[----:B------:R-:W-:Y:S02]  /*07a0*/  FMUL R8, R8, R17 ;  /* 0x0000001108087220 */ /* 0x000fe40000400000 */
[----:B------:R-:W-:Y:S02]  /*07b0*/  FMUL R19, R22, R19 ;  /* 0x0000001316137220 */ /* 0x000fe40000400000 */
[----:B------:R-:W-:Y:S01]  /*07c0*/  FMUL R17, R13, R18 ;  /* 0x000000120d117220 */ /* 0x000fe20000400000 */
[----:B------:R-:W-:Y:S01]  /*07d0*/  MUFU.RCP R15, R15 ;  /* 0x0000000f000f7308 */ /* 0x000fe20000001000 */
[----:B------:R-:W-:Y:S01]  /*07e0*/  FMUL R12, R12, R19 ;  /* 0x000000130c0c7220 */ /* 0x000fe20000400000 */
[C---:B------:R-:W-:Y:S01]  /*07f0*/  FSEL R19, R5.reuse, 1, P5 ;  /* 0x3f80000005137808 */ /* 0x040fe20002800000 */
[----:B------:R-:W-:Y:S01]  /*0800*/  HADD2.F32 R13, R9.H0_H0, -RZ.H0_H0 ;  /* 0xa00000ff090d7230 */ /* 0x000fe20000004800 */
[----:B------:R-:W-:Y:S01]  /*0810*/  FSEL R18, R5, 1, P2 ;  /* 0x3f80000005127808 */ /* 0x000fe20001000000 */
[----:B------:R-:W-:-:S02]  /*0820*/  FMUL R14, R14, R17 ;  /* 0x000000110e0e7220 */ /* 0x000fc40000400000 */
[----:B-1----:R-:W-:Y:S01]  /*0830*/  FMUL R19, R24, R19 ;  /* 0x0000001318137220 */ /* 0x002fe20000400000 */
[----:B------:R-:W0:Y:S01]  /*0840*/  MUFU.RCP R26, R26 ;  /* 0x0000001a001a7308 */ /* 0x000e220000001000 */
[C---:B------:R-:W-:Y:S01]  /*0850*/  HADD2.F32 R17, R10.reuse.H1_H1, -RZ.H0_H0 ;  /* 0xa00000ff0a117230 */ /* 0x040fe20000004c00 */
[----:B--2---:R-:W-:Y:S01]  /*0860*/  FMUL R23, R23, R18 ;  /* 0x0000001217177220 */ /* 0x004fe20000400000 */
[----:B------:R-:W-:Y:S01]  /*0870*/  HADD2.F32 R10, R10.H0_H0, -RZ.H0_H0 ;  /* 0xa00000ff0a0a7230 */ /* 0x000fe20000004800 */
[----:B------:R-:W-:Y:S02]  /*0880*/  FMUL R19, R2, R19 ;  /* 0x0000001302137220 */ /* 0x000fe40000400000 */
[C---:B------:R-:W-:Y:S01]  /*0890*/  HADD2.F32 R2, R11.reuse.H1_H1, -RZ.H0_H0 ;  /* 0xa00000ff0b027230 */ /* 0x040fe20000004c00 */
[----:B------:R-:W-:Y:S01]  /*08a0*/  FMUL R6, R6, R23 ;  /* 0x0000001706067220 */ /* 0x000fe20000400000 */
[----:B------:R1:W-:Y:S01]  /*08b0*/  F2F.F16.F32 R9, R8 ;  /* 0x0000000800097304 */ /* 0x0003e20000200800 */
[----:B------:R-:W-:Y:S01]  /*08c0*/  HADD2.F32 R11, R11.H0_H0, -RZ.H0_H0 ;  /* 0xa00000ff0b0b7230 */ /* 0x000fe20000004800 */
[----:B------:R-:W-:-:S02]  /*08d0*/  FMUL R12, R13, R12 ;  /* 0x0000000c0d0c7220 */ /* 0x000fc40000400000 */
[----:B------:R-:W-:Y:S02]  /*08e0*/  FMUL R6, R17, R6 ;  /* 0x0000000611067220 */ /* 0x000fe40000400000 */
[----:B------:R-:W-:Y:S01]  /*08f0*/  FMUL R10, R10, R19 ;  /* 0x000000130a0a7220 */ /* 0x000fe20000400000 */
[----:B-1----:R-:W-:Y:S01]  /*0900*/  FSEL R8, R5, 1, P3 ;  /* 0x3f80000005087808 */ /* 0x002fe20001800000 */
[----:B0-----:R-:W-:Y:S01]  /*0910*/  FMUL R21, R26, R21 ;  /* 0x000000151a157220 */ /* 0x001fe20000400000 */
[----:B------:R-:W-:Y:S03]  /*0920*/  F2F.F16.F32 R14, R14 ;  /* 0x0000000e000e7304 */ /* 0x000fe60000200800 */
[----:B------:R-:W-:Y:S02]  /*0930*/  FMUL R8, R15, R8 ;  /* 0x000000080f087220 */ /* 0x000fe40000400000 */
[----:B------:R-:W-:-:S02]  /*0940*/  FMUL R21, R4, R21 ;  /* 0x0000001504157220 */ /* 0x000fc40000400000 */
[----:B------:R-:W-:Y:S01]  /*0950*/  FMUL R8, R7, R8 ;  /* 0x0000000807087220 */ /* 0x000fe20000400000 */
[----:B------:R-:W0:Y:S01]  /*0960*/  F2F.F16.F32 R13, R12 ;  /* 0x0000000c000d7304 */ /* 0x000e220000200800 */
[----:B------:R-:W-:Y:S02]  /*0970*/  FMUL R21, R2, R21 ;  /* 0x0000001502157220 */ /* 0x000fe40000400000 */
[----:B------:R-:W-:Y:S02]  /*0980*/  FMUL R8, R11, R8 ;  /* 0x000000080b087220 */ /* 0x000fe40000400000 */
[----:B------:R-:W-:-:S03]  /*0990*/  IMAD.WIDE R2, R0, R3, c[0x0][0x168] ;  /* 0x00005a0000027625 */ /* 0x000fc600078e0203 */
[----:B------:R-:W1:Y:S08]  /*09a0*/  F2F.F16.F32 R16, R16 ;  /* 0x0000001000107304 */ /* 0x000e700000200800 */
[----:B------:R-:W-:Y:S01]  /*09b0*/  F2F.F16.F32 R6, R6 ;  /* 0x0000000600067304 */ /* 0x000fe20000200800 */
[----:B0-----:R-:W-:-:S07]  /*09c0*/  PRMT R13, R13, 0x5410, R14 ;  /* 0x000054100d0d7816 */ /* 0x001fce000000000e */
[----:B------:R-:W0:Y:S01]  /*09d0*/  F2F.F16.F32 R5, R10 ;  /* 0x0000000a00057304 */ /* 0x000e220000200800 */
[----:B-1----:R-:W-:-:S07]  /*09e0*/  PRMT R12, R9, 0x5410, R16 ;  /* 0x00005410090c7816 */ /* 0x002fce0000000010 */
[----:B------:R-:W-:Y:S08]  /*09f0*/  F2F.F16.F32 R21, R21 ;  /* 0x0000001500157304 */ /* 0x000ff00000200800 */
[----:B------:R-:W1:Y:S01]  /*0a00*/  F2F.F16.F32 R8, R8 ;  /* 0x0000000800087304 */ /* 0x000e620000200800 */
[----:B0-----:R-:W-:Y:S02]  /*0a10*/  PRMT R14, R5, 0x5410, R6 ;  /* 0x00005410050e7816 */ /* 0x001fe40000000006 */
[----:B-1----:R-:W-:Y:S01]  /*0a20*/  PRMT R15, R8, 0x5410, R21 ;  /* 0x00005410080f7816 */ /* 0x002fe20000000015 */
[----:B------:R-:W-:Y:S07]  /*0a30*/  @P0 EXIT ;  /* 0x000000000000094d */ /* 0x000fee0003800000 */
[----:B------:R-:W-:Y:S01]  /*0a40*/  STG.E.128.SYS [R2], R12 ;  /* 0x0000000c02007386 */ /* 0x000fe2000010ed00 */
[----:B------:R-:W-:Y:S05]  /*0a50*/  EXIT ;  /* 0x000000000000794d */ /* 0x000fea0003800000 */
.L_x_0:
[----:B------:R-:W-:-:S00]  /*0a60*/  BRA `(.L_x_0) ;  /* 0xfffffff000007947 */ /* 0x000fc0000383ffff */
[----:B------:R-:W-:-:S00]  /*0a70*/  NOP ;  /* 0x0000000000007918 */ /* 0x000fc00000000000 */
.L_x_1:
